	.headerflags	@"EF_CUDA_TEXMODE_UNIFIED EF_CUDA_64BIT_ADDRESS EF_CUDA_ACCELERATORS EF_CUDA_SM90 EF_CUDA_VIRTUAL_SM(EF_CUDA_SM90)"
	.elftype	@"ET_EXEC"


//--------------------- .nv.info                  --------------------------
	.section	.nv.info,"",@"SHT_CUDA_INFO"
	.align	4


	//----- nvinfo : EIATTR_REGCOUNT
	.align		4
        /*0000*/ 	.byte	0x04, 0x2f
        /*0002*/ 	.short	(.L_3 - .L_2)
	.align		4
.L_2:
        /*0004*/ 	.word	index@(triton_poi_fused__native_batch_norm_legit_no_training_add_relu_7)
        /*0008*/ 	.word	0x00000013


	//----- nvinfo : EIATTR_MIN_STACK_SIZE
	.align		4
.L_3:
        /*000c*/ 	.byte	0x04, 0x12
        /*000e*/ 	.short	(.L_5 - .L_4)
	.align		4
.L_4:
        /*0010*/ 	.word	index@(triton_poi_fused__native_batch_norm_legit_no_training_add_relu_7)
        /*0014*/ 	.word	0x00000000


	//----- nvinfo : EIATTR_FRAME_SIZE
	.align		4
.L_5:
        /*0018*/ 	.byte	0x04, 0x11
        /*001a*/ 	.short	(.L_7 - .L_6)
	.align		4
.L_6:
        /*001c*/ 	.word	index@(triton_poi_fused__native_batch_norm_legit_no_training_add_relu_7)
        /*0020*/ 	.word	0x00000000


	//----- nvinfo : EIATTR_MIN_STACK_SIZE
	.align		4
.L_7:
        /*0024*/ 	.byte	0x04, 0x12
        /*0026*/ 	.short	(.L_9 - .L_8)
	.align		4
.L_8:
        /*0028*/ 	.word	index@(triton_poi_fused__native_batch_norm_legit_no_training_add_relu_7)
        /*002c*/ 	.word	0x00000000
.L_9:


//--------------------- .nv.info.triton_poi_fused__native_batch_norm_legit_no_training_add_relu_7 --------------------------
	.section	.nv.info.triton_poi_fused__native_batch_norm_legit_no_training_add_relu_7,"",@"SHT_CUDA_INFO"
	.sectionflags	@""
	.align	4


	//----- nvinfo : EIATTR_CUDA_API_VERSION
	.align		4
        /*0000*/ 	.byte	0x04, 0x37
        /*0002*/ 	.short	(.L_11 - .L_10)
.L_10:
        /*0004*/ 	.word	0x0000007c


	//----- nvinfo : EIATTR_KPARAM_INFO
	.align		4
.L_11:
        /*0008*/ 	.byte	0x04, 0x17
        /*000a*/ 	.short	(.L_13 - .L_12)
.L_12:
        /*000c*/ 	.word	0x00000000
        /*0010*/ 	.short	0x0007
        /*0012*/ 	.short	0x0038
        /*0014*/ 	.byte	0x00, 0xf0, 0x11, 0x00


	//----- nvinfo : EIATTR_KPARAM_INFO
	.align		4
.L_13:
        /*0018*/ 	.byte	0x04, 0x17
        /*001a*/ 	.short	(.L_15 - .L_14)
.L_14:
        /*001c*/ 	.word	0x00000000
        /*0020*/ 	.short	0x0006
        /*0022*/ 	.short	0x0030
        /*0024*/ 	.byte	0x00, 0xf4, 0x21, 0x00


	//----- nvinfo : EIATTR_KPARAM_INFO
	.align		4
.L_15:
        /*0028*/ 	.byte	0x04, 0x17
        /*002a*/ 	.short	(.L_17 - .L_16)
.L_16:
        /*002c*/ 	.word	0x00000000
        /*0030*/ 	.short	0x0005
        /*0032*/ 	.short	0x0028
        /*0034*/ 	.byte	0x00, 0xf4, 0x21, 0x00


	//----- nvinfo : EIATTR_KPARAM_INFO
	.align		4
.L_17:
        /*0038*/ 	.byte	0x04, 0x17
        /*003a*/ 	.short	(.L_19 - .L_18)
.L_18:
        /*003c*/ 	.word	0x00000000
        /*0040*/ 	.short	0x0004
        /*0042*/ 	.short	0x0020
        /*0044*/ 	.byte	0x00, 0xf4, 0x21, 0x00


	//----- nvinfo : EIATTR_KPARAM_INFO
	.align		4
.L_19:
        /*0048*/ 	.byte	0x04, 0x17
        /*004a*/ 	.short	(.L_21 - .L_20)
.L_20:
        /*004c*/ 	.word	0x00000000
        /*0050*/ 	.short	0x0003
        /*0052*/ 	.short	0x0018
        /*0054*/ 	.byte	0x00, 0xf4, 0x21, 0x00


	//----- nvinfo : EIATTR_KPARAM_INFO
	.align		4
.L_21:
        /*0058*/ 	.byte	0x04, 0x17
        /*005a*/ 	.short	(.L_23 - .L_22)
.L_22:
        /*005c*/ 	.word	0x00000000
        /*0060*/ 	.short	0x0002
        /*0062*/ 	.short	0x0010
        /*0064*/ 	.byte	0x00, 0xf4, 0x21, 0x00


	//----- nvinfo : EIATTR_KPARAM_INFO
	.align		4
.L_23:
        /*0068*/ 	.byte	0x04, 0x17
        /*006a*/ 	.short	(.L_25 - .L_24)
.L_24:
        /*006c*/ 	.word	0x00000000
        /*0070*/ 	.short	0x0001
        /*0072*/ 	.short	0x0008
        /*0074*/ 	.byte	0x00, 0xf4, 0x21, 0x00


	//----- nvinfo : EIATTR_KPARAM_INFO
	.align		4
.L_25:
        /*0078*/ 	.byte	0x04, 0x17
        /*007a*/ 	.short	(.L_27 - .L_26)
.L_26:
        /*007c*/ 	.word	0x00000000
        /*0080*/ 	.short	0x0000
        /*0082*/ 	.short	0x0000
        /*0084*/ 	.byte	0x00, 0xf4, 0x21, 0x00


	//----- nvinfo : EIATTR_SPARSE_MMA_MASK
	.align		4
.L_27:
        /*0088*/ 	.byte	0x03, 0x50
        /*008a*/ 	.short	0x0000


	//----- nvinfo : EIATTR_MAXREG_COUNT
	.align		4
        /*008c*/ 	.byte	0x03, 0x1b
        /*008e*/ 	.short	0x00ff


	//----- nvinfo : EIATTR_EXIT_INSTR_OFFSETS
	.align		4
        /*0090*/ 	.byte	0x04, 0x1c
        /*0092*/ 	.short	(.L_29 - .L_28)


	//   ....[0]....
.L_28:
        /*0094*/ 	.word	0x00000330


	//----- nvinfo : EIATTR_REQNTID
	.align		4
.L_29:
        /*0098*/ 	.byte	0x04, 0x10
        /*009a*/ 	.short	(.L_31 - .L_30)
.L_30:
        /*009c*/ 	.word	0x00000080
        /*00a0*/ 	.word	0x00000001
        /*00a4*/ 	.word	0x00000001


	//----- nvinfo : EIATTR_CBANK_PARAM_SIZE
	.align		4
.L_31:
        /*00a8*/ 	.byte	0x03, 0x19
        /*00aa*/ 	.short	0x003c


	//----- nvinfo : EIATTR_PARAM_CBANK
	.align		4
        /*00ac*/ 	.byte	0x04, 0x0a
        /*00ae*/ 	.short	(.L_33 - .L_32)
	.align		4
.L_32:
        /*00b0*/ 	.word	index@(.nv.constant0.triton_poi_fused__native_batch_norm_legit_no_training_add_relu_7)
        /*00b4*/ 	.short	0x0210
        /*00b6*/ 	.short	0x003c


	//----- nvinfo : EIATTR_SW_WAR
	.align		4
.L_33:
        /*00b8*/ 	.byte	0x04, 0x36
        /*00ba*/ 	.short	(.L_35 - .L_34)
.L_34:
        /*00bc*/ 	.word	0x00000008
.L_35:


//--------------------- .nv.callgraph             --------------------------
	.section	.nv.callgraph,"",@"SHT_CUDA_CALLGRAPH"
	.align	4
	.sectionentsize	8
	.align		4
        /*0000*/ 	.word	0x00000000
	.align		4
        /*0004*/ 	.word	0xffffffff
	.align		4
        /*0008*/ 	.word	0x00000000
	.align		4
        /*000c*/ 	.word	0xfffffffe
	.align		4
        /*0010*/ 	.word	0x00000000
	.align		4
        /*0014*/ 	.word	0xfffffffd
	.align		4
        /*0018*/ 	.word	0x00000000
	.align		4
        /*001c*/ 	.word	0xfffffffc


//--------------------- .nv.constant4             --------------------------
	.section	.nv.constant4,"a",@progbits
	.align	8
	.align		8
.nv.constant4:
        /*0000*/ 	.dword	_$_str
	.align		8
        /*0008*/ 	.dword	_$_str_$_2


//--------------------- .text.triton_poi_fused__native_batch_norm_legit_no_training_add_relu_7 --------------------------
	.section	.text.triton_poi_fused__native_batch_norm_legit_no_training_add_relu_7,"ax",@progbits
	.align	128
        .global         triton_poi_fused__native_batch_norm_legit_no_training_add_relu_7
        .type           triton_poi_fused__native_batch_norm_legit_no_training_add_relu_7,@function
        .size           triton_poi_fused__native_batch_norm_legit_no_training_add_relu_7,(.L_x_1 - triton_poi_fused__native_batch_norm_legit_no_training_add_relu_7)
        .other          triton_poi_fused__native_batch_norm_legit_no_training_add_relu_7,@"STO_CUDA_ENTRY STV_DEFAULT"
triton_poi_fused__native_batch_norm_legit_no_training_add_relu_7:
.text.triton_poi_fused__native_batch_norm_legit_no_training_add_relu_7:
[----:B------:R-:W-:Y:S01]  /*0000*/  LDC R1, c[0x0][0x28] ;  /* 0x00000a00ff017b82 */ /* 0x000fe20000000800 */
[----:B------:R-:W1:Y:S07]  /*0010*/  S2R R0, SR_TID.X ;  /* 0x0000000000007919 */ /* 0x000e6e0000002100 */
[----:B------:R-:W2:Y:S01]  /*0020*/  LDC.64 R8, c[0x0][0x220] ;  /* 0x00008800ff087b82 */ /* 0x000ea20000000a00 */
[----:B------:R-:W-:Y:S01]  /*0030*/  ULDC.64 UR4, c[0x0][0x208] ;  /* 0x0000820000047ab9 */ /* 0x000fe20000000a00 */
[----:B------:R-:W3:Y:S06]  /*0040*/  S2R R3, SR_CTAID.X ;  /* 0x0000000000037919 */ /* 0x000eec0000002500 */
[----:B------:R-:W4:Y:S08]  /*0050*/  LDC.64 R6, c[0x0][0x218] ;  /* 0x00008600ff067b82 */ /* 0x000f300000000a00 */
[----:B------:R-:W5:Y:S08]  /*0060*/  LDC.64 R4, c[0x0][0x210] ;  /* 0x00008400ff047b82 */ /* 0x000f700000000a00 */
[----:B------:R-:W5:Y:S01]  /*0070*/  LDC.64 R10, c[0x0][0x228] ;  /* 0x00008a00ff0a7b82 */ /* 0x000f620000000a00 */
[----:B-1----:R-:W-:-:S07]  /*0080*/  LOP3.LUT R0, R0, 0x7f, RZ, 0xc0, !PT ;  /* 0x0000007f00007812 */ /* 0x002fce00078ec0ff */
[----:B------:R-:W1:Y:S01]  /*0090*/  LDC.64 R12, c[0x0][0x230] ;  /* 0x00008c00ff0c7b82 */ /* 0x000e620000000a00 */
[----:B---3--:R-:W-:Y:S02]  /*00a0*/  SHF.R.S32.HI R2, RZ, 0x18, R3 ;  /* 0x00000018ff027819 */ /* 0x008fe40000011403 */
[----:B------:R-:W-:Y:S02]  /*00b0*/  LEA R0, R3, R0, 0x7 ;  /* 0x0000000003007211 */ /* 0x000fe400078e38ff */
[----:B------:R-:W-:-:S04]  /*00c0*/  SGXT R3, R2, 0x1 ;  /* 0x000000010203781a */ /* 0x000fc80000000200 */
[----:B------:R-:W-:-:S04]  /*00d0*/  LEA.HI R3, R3, R0, RZ, 0x6 ;  /* 0x0000000003037211 */ /* 0x000fc800078f30ff */
[----:B------:R-:W-:-:S04]  /*00e0*/  SHF.R.S32.HI R3, RZ, 0x6, R3 ;  /* 0x00000006ff037819 */ /* 0x000fc80000011403 */
[----:B------:R-:W-:-:S04]  /*00f0*/  LEA.HI R2, R3, R3, RZ, 0x7 ;  /* 0x0000000303027211 */ /* 0x000fc800078f38ff */
[----:B------:R-:W-:-:S04]  /*0100*/  LOP3.LUT R2, R2, 0xffffff80, RZ, 0xc0, !PT ;  /* 0xffffff8002027812 */ /* 0x000fc800078ec0ff */
[----:B------:R-:W-:Y:S02]  /*0110*/  IADD3 R15, R3, -R2, RZ ;  /* 0x80000002030f7210 */ /* 0x000fe40007ffe0ff */
[----:B------:R-:W3:Y:S03]  /*0120*/  LDC.64 R2, c[0x0][0x238] ;  /* 0x00008e00ff027b82 */ /* 0x000ee60000000a00 */
[----:B--2---:R-:W-:-:S05]  /*0130*/  IMAD.WIDE R8, R15, 0x4, R8 ;  /* 0x000000040f087825 */ /* 0x004fca00078e0208 */
[----:B------:R1:W2:Y:S01]  /*0140*/  LDG.E.EL R16, desc[UR4][R8.64] ;  /* 0x0000000408107981 */ /* 0x0002a2000c2e1900 */
[----:B----4-:R-:W-:-:S04]  /*0150*/  IMAD.WIDE R6, R15, 0x4, R6 ;  /* 0x000000040f067825 */ /* 0x010fc800078e0206 */
[C---:B-----5:R-:W-:Y:S02]  /*0160*/  IMAD.WIDE R4, R0.reuse, 0x4, R4 ;  /* 0x0000000400047825 */ /* 0x060fe400078e0204 */
[----:B------:R-:W4:Y:S02]  /*0170*/  LDG.E.EL R7, desc[UR4][R6.64] ;  /* 0x0000000406077981 */ /* 0x000f24000c2e1900 */
[C---:B0-----:R-:W-:Y:S02]  /*0180*/  IMAD.WIDE R10, R15.reuse, 0x4, R10 ;  /* 0x000000040f0a7825 */ /* 0x041fe400078e020a */
[----:B------:R0:W4:Y:S02]  /*0190*/  LDG.E R14, desc[UR4][R4.64] ;  /* 0x00000004040e7981 */ /* 0x000124000c1e1900 */
[----:B-1----:R-:W-:Y:S02]  /*01a0*/  IMAD.WIDE R8, R15, 0x4, R12 ;  /* 0x000000040f087825 */ /* 0x002fe400078e020c */
[----:B------:R1:W5:Y:S02]  /*01b0*/  LDG.E.EL R10, desc[UR4][R10.64] ;  /* 0x000000040a0a7981 */ /* 0x000364000c2e1900 */
[----:B---3--:R-:W-:-:S02]  /*01c0*/  IMAD.WIDE R2, R0, 0x4, R2 ;  /* 0x0000000400027825 */ /* 0x008fc400078e0202 */
[----:B------:R-:W5:Y:S01]  /*01d0*/  LDG.E.EL R9, desc[UR4][R8.64] ;  /* 0x0000000408097981 */ /* 0x000f62000c2e1900 */
[----:B0-----:R-:W0:Y:S03]  /*01e0*/  LDC.64 R4, c[0x0][0x240] ;  /* 0x00009000ff047b82 */ /* 0x001e260000000a00 */
[----:B------:R-:W3:Y:S01]  /*01f0*/  LDG.E R2, desc[UR4][R2.64] ;  /* 0x0000000402027981 */ /* 0x000ee2000c1e1900 */
[----:B-1----:R-:W-:Y:S01]  /*0200*/  HFMA2.MMA R11, -RZ, RZ, 1.625, 0 ;  /* 0x3e800000ff0b7435 */ /* 0x002fe200000001ff */
[----:B--2---:R-:W-:-:S04]  /*0210*/  FADD R16, R16, 9.9999997473787516356e-06 ;  /* 0x3727c5ac10107421 */ /* 0x004fc80000000000 */
[----:B------:R-:W1:Y:S02]  /*0220*/  MUFU.SQRT R12, R16 ;  /* 0x00000010000c7308 */ /* 0x000e640000002000 */
[C---:B-1----:R-:W-:Y:S02]  /*0230*/  FSETP.GT.AND P0, PT, R12.reuse, 8.50705917302346158658e+37, PT ;  /* 0x7e8000000c00780b */ /* 0x042fe40003f04000 */
[----:B------:R-:W-:-:S11]  /*0240*/  FSETP.GEU.AND P1, PT, R12, 1.175494350822287508e-38, PT ;  /* 0x008000000c00780b */ /* 0x000fd60003f2e000 */
[----:B------:R-:W-:-:S04]  /*0250*/  @P0 FMUL R12, R12, 0.25 ;  /* 0x3e8000000c0c0820 */ /* 0x000fc80000400000 */
[----:B------:R-:W-:-:S06]  /*0260*/  @!P1 FMUL R12, R12, 16777216 ;  /* 0x4b8000000c0c9820 */ /* 0x000fcc0000400000 */
[----:B------:R-:W1:Y:S01]  /*0270*/  MUFU.RCP R12, R12 ;  /* 0x0000000c000c7308 */ /* 0x000e620000001000 */
[----:B------:R-:W-:Y:S01]  /*0280*/  FSEL R11, R11, 1, P0 ;  /* 0x3f8000000b0b7808 */ /* 0x000fe20000000000 */
[----:B----4-:R-:W-:-:S04]  /*0290*/  FADD R7, R14, -R7 ;  /* 0x800000070e077221 */ /* 0x010fc80000000000 */
[----:B------:R-:W-:-:S04]  /*02a0*/  @!P1 FMUL R11, R11, 16777216 ;  /* 0x4b8000000b0b9820 */ /* 0x000fc80000400000 */
[----:B-1----:R-:W-:-:S04]  /*02b0*/  FMUL R6, R12, R11 ;  /* 0x0000000b0c067220 */ /* 0x002fc80000400000 */
[----:B------:R-:W-:-:S04]  /*02c0*/  FMUL R6, R7, R6 ;  /* 0x0000000607067220 */ /* 0x000fc80000400000 */
[----:B-----5:R-:W-:-:S04]  /*02d0*/  FFMA R9, R10, R6, R9 ;  /* 0x000000060a097223 */ /* 0x020fc80000000009 */
[----:B---3--:R-:W-:Y:S01]  /*02e0*/  FADD R6, R2, R9 ;  /* 0x0000000902067221 */ /* 0x008fe20000000000 */
[----:B------:R-:W-:Y:S01]  /*02f0*/  FSETP.GEU.AND P0, PT, R9, -R2, PT ;  /* 0x800000020900720b */ /* 0x000fe20003f0e000 */
[----:B0-----:R-:W-:-:S03]  /*0300*/  IMAD.WIDE R2, R0, 0x4, R4 ;  /* 0x0000000400027825 */ /* 0x001fc600078e0204 */
[----:B------:R-:W-:-:S05]  /*0310*/  FSEL R5, R6, RZ, P0 ;  /* 0x000000ff06057208 */ /* 0x000fca0000000000 */
[----:B------:R-:W-:Y:S01]  /*0320*/  STG.E desc[UR4][R2.64], R5 ;  /* 0x0000000502007986 */ /* 0x000fe2000c101904 */
[----:B------:R-:W-:Y:S05]  /*0330*/  EXIT ;  /* 0x000000000000794d */ /* 0x000fea0003800000 */
.L_x_0:
[----:B------:R-:W-:-:S00]  /*0340*/  BRA `(.L_x_0) ;  /* 0xfffffffc00fc7947 */ /* 0x000fc0000383ffff */
[----:B------:R-:W-:-:S00]  /*0350*/  NOP ;  /* 0x0000000000007918 */ /* 0x000fc00000000000 */
        /* <DEDUP_REMOVED lines=10> */
.L_x_1:


//--------------------- .nv.global.init           --------------------------
	.section	.nv.global.init,"aw",@progbits
.nv.global.init:
	.type		_$_str,@object
	.size		_$_str,(_$_str_$_2 - _$_str)
_$_str:
        /*0000*/ 	.byte	0x5f, 0x5f, 0x43, 0x55, 0x44, 0x41, 0x5f, 0x46, 0x54, 0x5a, 0x00
	.type		_$_str_$_2,@object
	.size		_$_str_$_2,(.L_1 - _$_str_$_2)
_$_str_$_2:
        /*000b*/ 	.byte	0x5f, 0x5f, 0x43, 0x55, 0x44, 0x41, 0x5f, 0x50, 0x52, 0x45, 0x43, 0x5f, 0x53, 0x51, 0x52, 0x54
        /*001b*/ 	.byte	0x00
.L_1:


//--------------------- .nv.constant0.triton_poi_fused__native_batch_norm_legit_no_training_add_relu_7 --------------------------
	.section	.nv.constant0.triton_poi_fused__native_batch_norm_legit_no_training_add_relu_7,"a",@progbits
	.sectionflags	@""
	.align	4
.nv.constant0.triton_poi_fused__native_batch_norm_legit_no_training_add_relu_7:
	.zero		588
